	.headerflags	@"EF_CUDA_TEXMODE_UNIFIED EF_CUDA_64BIT_ADDRESS EF_CUDA_ACCELERATORS EF_CUDA_SM90 EF_CUDA_VIRTUAL_SM(EF_CUDA_SM90)"
	.elftype	@"ET_EXEC"


//--------------------- .nv.info                  --------------------------
	.section	.nv.info,"",@"SHT_CUDA_INFO"
	.align	4


	//----- nvinfo : EIATTR_REGCOUNT
	.align		4
        /*0000*/ 	.byte	0x04, 0x2f
        /*0002*/ 	.short	(.L_3 - .L_2)
	.align		4
.L_2:
        /*0004*/ 	.word	index@(triton_poi_fused__native_batch_norm_legit_no_training_add_relu_9)
        /*0008*/ 	.word	0x00000020


	//----- nvinfo : EIATTR_MIN_STACK_SIZE
	.align		4
.L_3:
        /*000c*/ 	.byte	0x04, 0x12
        /*000e*/ 	.short	(.L_5 - .L_4)
	.align		4
.L_4:
        /*0010*/ 	.word	index@(triton_poi_fused__native_batch_norm_legit_no_training_add_relu_9)
        /*0014*/ 	.word	0x00000000


	//----- nvinfo : EIATTR_FRAME_SIZE
	.align		4
.L_5:
        /*0018*/ 	.byte	0x04, 0x11
        /*001a*/ 	.short	(.L_7 - .L_6)
	.align		4
.L_6:
        /*001c*/ 	.word	index@(triton_poi_fused__native_batch_norm_legit_no_training_add_relu_9)
        /*0020*/ 	.word	0x00000000


	//----- nvinfo : EIATTR_MIN_STACK_SIZE
	.align		4
.L_7:
        /*0024*/ 	.byte	0x04, 0x12
        /*0026*/ 	.short	(.L_9 - .L_8)
	.align		4
.L_8:
        /*0028*/ 	.word	index@(triton_poi_fused__native_batch_norm_legit_no_training_add_relu_9)
        /*002c*/ 	.word	0x00000000
.L_9:


//--------------------- .nv.info.triton_poi_fused__native_batch_norm_legit_no_training_add_relu_9 --------------------------
	.section	.nv.info.triton_poi_fused__native_batch_norm_legit_no_training_add_relu_9,"",@"SHT_CUDA_INFO"
	.sectionflags	@""
	.align	4


	//----- nvinfo : EIATTR_CUDA_API_VERSION
	.align		4
        /*0000*/ 	.byte	0x04, 0x37
        /*0002*/ 	.short	(.L_11 - .L_10)
.L_10:
        /*0004*/ 	.word	0x0000007c


	//----- nvinfo : EIATTR_KPARAM_INFO
	.align		4
.L_11:
        /*0008*/ 	.byte	0x04, 0x17
        /*000a*/ 	.short	(.L_13 - .L_12)
.L_12:
        /*000c*/ 	.word	0x00000000
        /*0010*/ 	.short	0x000b
        /*0012*/ 	.short	0x0058
        /*0014*/ 	.byte	0x00, 0xf0, 0x11, 0x00


	//----- nvinfo : EIATTR_KPARAM_INFO
	.align		4
.L_13:
        /*0018*/ 	.byte	0x04, 0x17
        /*001a*/ 	.short	(.L_15 - .L_14)
.L_14:
        /*001c*/ 	.word	0x00000000
        /*0020*/ 	.short	0x000a
        /*0022*/ 	.short	0x0050
        /*0024*/ 	.byte	0x00, 0xf4, 0x21, 0x00


	//----- nvinfo : EIATTR_KPARAM_INFO
	.align		4
.L_15:
        /*0028*/ 	.byte	0x04, 0x17
        /*002a*/ 	.short	(.L_17 - .L_16)
.L_16:
        /*002c*/ 	.word	0x00000000
        /*0030*/ 	.short	0x0009
        /*0032*/ 	.short	0x0048
        /*0034*/ 	.byte	0x00, 0xf4, 0x21, 0x00


	//----- nvinfo : EIATTR_KPARAM_INFO
	.align		4
.L_17:
        /*0038*/ 	.byte	0x04, 0x17
        /*003a*/ 	.short	(.L_19 - .L_18)
.L_18:
        /*003c*/ 	.word	0x00000000
        /*0040*/ 	.short	0x0008
        /*0042*/ 	.short	0x0040
        /*0044*/ 	.byte	0x00, 0xf4, 0x21, 0x00


	//----- nvinfo : EIATTR_KPARAM_INFO
	.align		4
.L_19:
        /*0048*/ 	.byte	0x04, 0x17
        /*004a*/ 	.short	(.L_21 - .L_20)
.L_20:
        /*004c*/ 	.word	0x00000000
        /*0050*/ 	.short	0x0007
        /*0052*/ 	.short	0x0038
        /*0054*/ 	.byte	0x00, 0xf4, 0x21, 0x00


	//----- nvinfo : EIATTR_KPARAM_INFO
	.align		4
.L_21:
        /*0058*/ 	.byte	0x04, 0x17
        /*005a*/ 	.short	(.L_23 - .L_22)
.L_22:
        /*005c*/ 	.word	0x00000000
        /*0060*/ 	.short	0x0006
        /*0062*/ 	.short	0x0030
        /*0064*/ 	.byte	0x00, 0xf4, 0x21, 0x00


	//----- nvinfo : EIATTR_KPARAM_INFO
	.align		4
.L_23:
        /*0068*/ 	.byte	0x04, 0x17
        /*006a*/ 	.short	(.L_25 - .L_24)
.L_24:
        /*006c*/ 	.word	0x00000000
        /*0070*/ 	.short	0x0005
        /*0072*/ 	.short	0x0028
        /*0074*/ 	.byte	0x00, 0xf4, 0x21, 0x00


	//----- nvinfo : EIATTR_KPARAM_INFO
	.align		4
.L_25:
        /*0078*/ 	.byte	0x04, 0x17
        /*007a*/ 	.short	(.L_27 - .L_26)
.L_26:
        /*007c*/ 	.word	0x00000000
        /*0080*/ 	.short	0x0004
        /*0082*/ 	.short	0x0020
        /*0084*/ 	.byte	0x00, 0xf4, 0x21, 0x00


	//----- nvinfo : EIATTR_KPARAM_INFO
	.align		4
.L_27:
        /*0088*/ 	.byte	0x04, 0x17
        /*008a*/ 	.short	(.L_29 - .L_28)
.L_28:
        /*008c*/ 	.word	0x00000000
        /*0090*/ 	.short	0x0003
        /*0092*/ 	.short	0x0018
        /*0094*/ 	.byte	0x00, 0xf4, 0x21, 0x00


	//----- nvinfo : EIATTR_KPARAM_INFO
	.align		4
.L_29:
        /*0098*/ 	.byte	0x04, 0x17
        /*009a*/ 	.short	(.L_31 - .L_30)
.L_30:
        /*009c*/ 	.word	0x00000000
        /*00a0*/ 	.short	0x0002
        /*00a2*/ 	.short	0x0010
        /*00a4*/ 	.byte	0x00, 0xf4, 0x21, 0x00


	//----- nvinfo : EIATTR_KPARAM_INFO
	.align		4
.L_31:
        /*00a8*/ 	.byte	0x04, 0x17
        /*00aa*/ 	.short	(.L_33 - .L_32)
.L_32:
        /*00ac*/ 	.word	0x00000000
        /*00b0*/ 	.short	0x0001
        /*00b2*/ 	.short	0x0008
        /*00b4*/ 	.byte	0x00, 0xf4, 0x21, 0x00


	//----- nvinfo : EIATTR_KPARAM_INFO
	.align		4
.L_33:
        /*00b8*/ 	.byte	0x04, 0x17
        /*00ba*/ 	.short	(.L_35 - .L_34)
.L_34:
        /*00bc*/ 	.word	0x00000000
        /*00c0*/ 	.short	0x0000
        /*00c2*/ 	.short	0x0000
        /*00c4*/ 	.byte	0x00, 0xf4, 0x21, 0x00


	//----- nvinfo : EIATTR_SPARSE_MMA_MASK
	.align		4
.L_35:
        /*00c8*/ 	.byte	0x03, 0x50
        /*00ca*/ 	.short	0x0000


	//----- nvinfo : EIATTR_MAXREG_COUNT
	.align		4
        /*00cc*/ 	.byte	0x03, 0x1b
        /*00ce*/ 	.short	0x00ff


	//----- nvinfo : EIATTR_EXIT_INSTR_OFFSETS
	.align		4
        /*00d0*/ 	.byte	0x04, 0x1c
        /*00d2*/ 	.short	(.L_37 - .L_36)


	//   ....[0]....
.L_36:
        /*00d4*/ 	.word	0x00000c90


	//----- nvinfo : EIATTR_REQNTID
	.align		4
.L_37:
        /*00d8*/ 	.byte	0x04, 0x10
        /*00da*/ 	.short	(.L_39 - .L_38)
.L_38:
        /*00dc*/ 	.word	0x00000080
        /*00e0*/ 	.word	0x00000001
        /*00e4*/ 	.word	0x00000001


	//----- nvinfo : EIATTR_CBANK_PARAM_SIZE
	.align		4
.L_39:
        /*00e8*/ 	.byte	0x03, 0x19
        /*00ea*/ 	.short	0x005c


	//----- nvinfo : EIATTR_PARAM_CBANK
	.align		4
        /*00ec*/ 	.byte	0x04, 0x0a
        /*00ee*/ 	.short	(.L_41 - .L_40)
	.align		4
.L_40:
        /*00f0*/ 	.word	index@(.nv.constant0.triton_poi_fused__native_batch_norm_legit_no_training_add_relu_9)
        /*00f4*/ 	.short	0x0210
        /*00f6*/ 	.short	0x005c


	//----- nvinfo : EIATTR_SW_WAR
	.align		4
.L_41:
        /*00f8*/ 	.byte	0x04, 0x36
        /*00fa*/ 	.short	(.L_43 - .L_42)
.L_42:
        /*00fc*/ 	.word	0x00000008
.L_43:


//--------------------- .nv.callgraph             --------------------------
	.section	.nv.callgraph,"",@"SHT_CUDA_CALLGRAPH"
	.align	4
	.sectionentsize	8
	.align		4
        /*0000*/ 	.word	0x00000000
	.align		4
        /*0004*/ 	.word	0xffffffff
	.align		4
        /*0008*/ 	.word	0x00000000
	.align		4
        /*000c*/ 	.word	0xfffffffe
	.align		4
        /*0010*/ 	.word	0x00000000
	.align		4
        /*0014*/ 	.word	0xfffffffd
	.align		4
        /*0018*/ 	.word	0x00000000
	.align		4
        /*001c*/ 	.word	0xfffffffc


//--------------------- .nv.constant4             --------------------------
	.section	.nv.constant4,"a",@progbits
	.align	8
	.align		8
.nv.constant4:
        /*0000*/ 	.dword	_$_str
	.align		8
        /*0008*/ 	.dword	_$_str_$_2


//--------------------- .text.triton_poi_fused__native_batch_norm_legit_no_training_add_relu_9 --------------------------
	.section	.text.triton_poi_fused__native_batch_norm_legit_no_training_add_relu_9,"ax",@progbits
	.align	128
        .global         triton_poi_fused__native_batch_norm_legit_no_training_add_relu_9
        .type           triton_poi_fused__native_batch_norm_legit_no_training_add_relu_9,@function
        .size           triton_poi_fused__native_batch_norm_legit_no_training_add_relu_9,(.L_x_1 - triton_poi_fused__native_batch_norm_legit_no_training_add_relu_9)
        .other          triton_poi_fused__native_batch_norm_legit_no_training_add_relu_9,@"STO_CUDA_ENTRY STV_DEFAULT"
triton_poi_fused__native_batch_norm_legit_no_training_add_relu_9:
.text.triton_poi_fused__native_batch_norm_legit_no_training_add_relu_9:
[----:B------:R-:W-:Y:S01]  /*0000*/  LDC R1, c[0x0][0x28] ;  /* 0x00000a00ff017b82 */ /* 0x000fe20000000800 */
[----:B------:R-:W1:Y:S07]  /*0010*/  S2R R0, SR_TID.X ;  /* 0x0000000000007919 */ /* 0x000e6e0000002100 */
[----:B------:R-:W2:Y:S01]  /*0020*/  LDC.64 R24, c[0x0][0x228] ;  /* 0x00008a00ff187b82 */ /* 0x000ea20000000a00 */
[----:B------:R-:W-:Y:S01]  /*0030*/  ULDC.64 UR4, c[0x0][0x208] ;  /* 0x0000820000047ab9 */ /* 0x000fe20000000a00 */
[----:B------:R-:W3:Y:S06]  /*0040*/  S2R R5, SR_CTAID.X ;  /* 0x0000000000057919 */ /* 0x000eec0000002500 */
[----:B------:R-:W4:Y:S08]  /*0050*/  LDC.64 R12, c[0x0][0x220] ;  /* 0x00008800ff0c7b82 */ /* 0x000f300000000a00 */
[----:B------:R-:W5:Y:S08]  /*0060*/  LDC.64 R18, c[0x0][0x218] ;  /* 0x00008600ff127b82 */ /* 0x000f700000000a00 */
[----:B------:R-:W5:Y:S01]  /*0070*/  LDC.64 R20, c[0x0][0x230] ;  /* 0x00008c00ff147b82 */ /* 0x000f620000000a00 */
[----:B-1----:R-:W-:-:S07]  /*0080*/  SHF.L.U32 R0, R0, 0x2, RZ ;  /* 0x0000000200007819 */ /* 0x002fce00000006ff */
[----:B------:R-:W1:Y:S01]  /*0090*/  LDC.64 R16, c[0x0][0x238] ;  /* 0x00008e00ff107b82 */ /* 0x000e620000000a00 */
[----:B---3--:R-:W-:Y:S02]  /*00a0*/  SHF.R.S32.HI R3, RZ, 0x15, R5 ;  /* 0x00000015ff037819 */ /* 0x008fe40000011405 */
[----:B------:R-:W-:Y:S02]  /*00b0*/  LOP3.LUT R0, R0, 0x1fc, RZ, 0xc0, !PT ;  /* 0x000001fc00007812 */ /* 0x000fe400078ec0ff */
[----:B------:R-:W-:Y:S02]  /*00c0*/  SGXT R3, R3, 0x1 ;  /* 0x000000010303781a */ /* 0x000fe40000000200 */
[----:B------:R-:W-:-:S04]  /*00d0*/  LEA R2, R5, R0, 0xa ;  /* 0x0000000005027211 */ /* 0x000fc800078e50ff */
[----:B------:R-:W-:-:S04]  /*00e0*/  LEA.HI R3, R3, R2, RZ, 0x7 ;  /* 0x0000000203037211 */ /* 0x000fc800078f38ff */
[----:B------:R-:W-:-:S04]  /*00f0*/  LOP3.LUT R3, R3, 0xffffff80, RZ, 0xc0, !PT ;  /* 0xffffff8003037812 */ /* 0x000fc800078ec0ff */
[----:B------:R-:W-:-:S05]  /*0100*/  IADD3 R0, R2, -R3, RZ ;  /* 0x8000000302007210 */ /* 0x000fca0007ffe0ff */
[----:B--2---:R-:W-:-:S06]  /*0110*/  IMAD.WIDE R24, R0, 0x4, R24 ;  /* 0x0000000400187825 */ /* 0x004fcc00078e0218 */
[----:B------:R-:W2:Y:S01]  /*0120*/  LDG.E.EL.128 R24, desc[UR4][R24.64] ;  /* 0x0000000418187981 */ /* 0x000ea2000c2e1d00 */
[----:B----4-:R-:W-:Y:S01]  /*0130*/  IMAD.WIDE R12, R0, 0x4, R12 ;  /* 0x00000004000c7825 */ /* 0x010fe200078e020c */
[----:B------:R-:W-:-:S03]  /*0140*/  HFMA2.MMA R28, -RZ, RZ, 1.625, 0 ;  /* 0x3e800000ff1c7435 */ /* 0x000fc600000001ff */
[----:B-----5:R-:W-:Y:S02]  /*0150*/  IMAD.WIDE R18, R2, 0x4, R18 ;  /* 0x0000000402127825 */ /* 0x020fe400078e0212 */
[----:B------:R-:W3:Y:S04]  /*0160*/  LDG.E.EL.128 R12, desc[UR4][R12.64] ;  /* 0x000000040c0c7981 */ /* 0x000ee8000c2e1d00 */
[----:B------:R-:W3:Y:S04]  /*0170*/  LDG.E.128 R8, desc[UR4][R18.64] ;  /* 0x0000000412087981 */ /* 0x000ee8000c1e1d00 */
[----:B------:R4:W5:Y:S01]  /*0180*/  LDG.E.128 R4, desc[UR4][R18.64+0x800] ;  /* 0x0008000412047981 */ /* 0x000962000c1e1d00 */
[----:B0-----:R-:W-:-:S04]  /*0190*/  IMAD.WIDE R20, R0, 0x4, R20 ;  /* 0x0000000400147825 */ /* 0x001fc800078e0214 */
[----:B-1----:R-:W-:Y:S02]  /*01a0*/  IMAD.WIDE R16, R0, 0x4, R16 ;  /* 0x0000000400107825 */ /* 0x002fe400078e0210 */
[----:B------:R-:W3:Y:S02]  /*01b0*/  LDG.E.EL.128 R20, desc[UR4][R20.64] ;  /* 0x0000000414147981 */ /* 0x000ee4000c2e1d00 */
[----:B--2---:R-:W-:-:S04]  /*01c0*/  FADD R3, R24, 9.9999997473787516356e-06 ;  /* 0x3727c5ac18037421 */ /* 0x004fc80000000000 */
[----:B------:R-:W0:Y:S02]  /*01d0*/  MUFU.SQRT R29, R3 ;  /* 0x00000003001d7308 */ /* 0x000e240000002000 */
[C---:B0-----:R-:W-:Y:S02]  /*01e0*/  FSETP.GT.AND P0, PT, R29.reuse, 8.50705917302346158658e+37, PT ;  /* 0x7e8000001d00780b */ /* 0x041fe40003f04000 */
[----:B------:R-:W-:-:S11]  /*01f0*/  FSETP.GEU.AND P1, PT, R29, 1.175494350822287508e-38, PT ;  /* 0x008000001d00780b */ /* 0x000fd60003f2e000 */
[----:B------:R-:W-:-:S04]  /*0200*/  @P0 FMUL R29, R29, 0.25 ;  /* 0x3e8000001d1d0820 */ /* 0x000fc80000400000 */
[----:B------:R-:W-:Y:S01]  /*0210*/  @!P1 FMUL R29, R29, 16777216 ;  /* 0x4b8000001d1d9820 */ /* 0x000fe20000400000 */
[----:B----4-:R-:W-:-:S05]  /*0220*/  FSEL R18, R28, 1, P0 ;  /* 0x3f8000001c127808 */ /* 0x010fca0000000000 */
[----:B------:R-:W0:Y:S01]  /*0230*/  MUFU.RCP R29, R29 ;  /* 0x0000001d001d7308 */ /* 0x000e220000001000 */
[----:B------:R-:W-:-:S04]  /*0240*/  @!P1 FMUL R18, R18, 16777216 ;  /* 0x4b80000012129820 */ /* 0x000fc80000400000 */
[----:B0-----:R-:W-:Y:S02]  /*0250*/  FMUL R3, R29, R18 ;  /* 0x000000121d037220 */ /* 0x001fe40000400000 */
[----:B------:R-:W2:Y:S01]  /*0260*/  LDG.E.EL.128 R16, desc[UR4][R16.64] ;  /* 0x0000000410107981 */ /* 0x000ea2000c2e1d00 */
[----:B------:R-:W-:-:S04]  /*0270*/  FADD R25, R25, 9.9999997473787516356e-06 ;  /* 0x3727c5ac19197421 */ /* 0x000fc80000000000 */
[----:B------:R-:W0:Y:S01]  /*0280*/  MUFU.SQRT R24, R25 ;  /* 0x0000001900187308 */ /* 0x000e220000002000 */
[----:B------:R-:W-:-:S07]  /*0290*/  FADD R26, R26, 9.9999997473787516356e-06 ;  /* 0x3727c5ac1a1a7421 */ /* 0x000fce0000000000 */
[----:B------:R-:W1:Y:S01]  /*02a0*/  MUFU.SQRT R26, R26 ;  /* 0x0000001a001a7308 */ /* 0x000e620000002000 */
[C---:B0-----:R-:W-:Y:S02]  /*02b0*/  FSETP.GT.AND P0, PT, R24.reuse, 8.50705917302346158658e+37, PT ;  /* 0x7e8000001800780b */ /* 0x041fe40003f04000 */
[----:B------:R-:W-:Y:S01]  /*02c0*/  FSETP.GEU.AND P3, PT, R24, 1.175494350822287508e-38, PT ;  /* 0x008000001800780b */ /* 0x000fe20003f6e000 */
[----:B------:R-:W-:-:S04]  /*02d0*/  FADD R27, R27, 9.9999997473787516356e-06 ;  /* 0x3727c5ac1b1b7421 */ /* 0x000fc80000000000 */
[----:B------:R-:W0:Y:S06]  /*02e0*/  MUFU.SQRT R29, R27 ;  /* 0x0000001b001d7308 */ /* 0x000e2c0000002000 */
[----:B------:R-:W-:Y:S01]  /*02f0*/  @P0 FMUL R24, R24, 0.25 ;  /* 0x3e80000018180820 */ /* 0x000fe20000400000 */
[----:B-1----:R-:W-:-:S03]  /*0300*/  FSETP.GT.AND P1, PT, R26, 8.50705917302346158658e+37, PT ;  /* 0x7e8000001a00780b */ /* 0x002fc60003f24000 */
[----:B------:R-:W-:Y:S01]  /*0310*/  @!P3 FMUL R24, R24, 16777216 ;  /* 0x4b8000001818b820 */ /* 0x000fe20000400000 */
[--C-:B---3--:R-:W-:Y:S01]  /*0320*/  FADD R8, R8, -R12.reuse ;  /* 0x8000000c08087221 */ /* 0x108fe20000000000 */
[----:B-----5:R-:W-:Y:S02]  /*0330*/  FADD R4, R4, -R12 ;  /* 0x8000000c04047221 */ /* 0x020fe40000000000 */
[----:B------:R-:W1:Y:S01]  /*0340*/  MUFU.RCP R12, R24 ;  /* 0x00000018000c7308 */ /* 0x000e620000001000 */
[----:B------:R-:W-:Y:S02]  /*0350*/  FSETP.GEU.AND P4, PT, R26, 1.175494350822287508e-38, PT ;  /* 0x008000001a00780b */ /* 0x000fe40003f8e000 */
[----:B------:R-:W-:Y:S02]  /*0360*/  FSEL R25, R28, 1, P0 ;  /* 0x3f8000001c197808 */ /* 0x000fe40000000000 */
[----:B0-----:R-:W-:Y:S01]  /*0370*/  FSETP.GT.AND P2, PT, R29, 8.50705917302346158658e+37, PT ;  /* 0x7e8000001d00780b */ /* 0x001fe20003f44000 */
[----:B------:R-:W-:-:S02]  /*0380*/  @P1 FMUL R26, R26, 0.25 ;  /* 0x3e8000001a1a1820 */ /* 0x000fc40000400000 */
[----:B------:R-:W-:Y:S01]  /*0390*/  @!P3 FMUL R25, R25, 16777216 ;  /* 0x4b8000001919b820 */ /* 0x000fe20000400000 */
[----:B------:R-:W-:Y:S01]  /*03a0*/  FMUL R8, R3, R8 ;  /* 0x0000000803087220 */ /* 0x000fe20000400000 */
[----:B------:R-:W-:Y:S01]  /*03b0*/  FSETP.GEU.AND P0, PT, R29, 1.175494350822287508e-38, PT ;  /* 0x008000001d00780b */ /* 0x000fe20003f0e000 */
[----:B------:R-:W-:-:S03]  /*03c0*/  FMUL R4, R3, R4 ;  /* 0x0000000403047220 */ /* 0x000fc60000400000 */
[----:B------:R-:W-:Y:S01]  /*03d0*/  @!P4 FMUL R26, R26, 16777216 ;  /* 0x4b8000001a1ac820 */ /* 0x000fe20000400000 */
[----:B-1----:R-:W-:Y:S02]  /*03e0*/  FMUL R12, R12, R25 ;  /* 0x000000190c0c7220 */ /* 0x002fe40000400000 */
[----:B------:R-:W0:Y:S01]  /*03f0*/  LDC.64 R24, c[0x0][0x250] ;  /* 0x00009400ff187b82 */ /* 0x000e220000000a00 */
[----:B------:R-:W-:Y:S01]  /*0400*/  @P2 FMUL R29, R29, 0.25 ;  /* 0x3e8000001d1d2820 */ /* 0x000fe20000400000 */
[----:B------:R-:W-:-:S04]  /*0410*/  FSEL R27, R28, 1, P1 ;  /* 0x3f8000001c1b7808 */ /* 0x000fc80000800000 */
[----:B------:R-:W-:Y:S01]  /*0420*/  @!P0 FMUL R29, R29, 16777216 ;  /* 0x4b8000001d1d8820 */ /* 0x000fe20000400000 */
[----:B------:R-:W-:Y:S01]  /*0430*/  @!P4 FMUL R27, R27, 16777216 ;  /* 0x4b8000001b1bc820 */ /* 0x000fe20000400000 */
[----:B0-----:R-:W-:-:S04]  /*0440*/  IMAD.WIDE R24, R0, 0x4, R24 ;  /* 0x0000000400187825 */ /* 0x001fc800078e0218 */
[C-C-:B--2---:R-:W-:Y:S02]  /*0450*/  FFMA R3, R20.reuse, R8, R16.reuse ;  /* 0x0000000814037223 */ /* 0x144fe40000000010 */
[----:B------:R-:W0:Y:S01]  /*0460*/  MUFU.RCP R8, R26 ;  /* 0x0000001a00087308 */ /* 0x000e220000001000 */
[----:B------:R-:W-:-:S07]  /*0470*/  FFMA R16, R20, R4, R16 ;  /* 0x0000000414107223 */ /* 0x000fce0000000010 */
[----:B------:R-:W1:Y:S01]  /*0480*/  MUFU.RCP R4, R29 ;  /* 0x0000001d00047308 */ /* 0x000e620000001000 */
[----:B0-----:R-:W-:Y:S01]  /*0490*/  FMUL R8, R8, R27 ;  /* 0x0000001b08087220 */ /* 0x001fe20000400000 */
[----:B------:R-:W-:-:S05]  /*04a0*/  FSEL R27, R28, 1, P2 ;  /* 0x3f8000001c1b7808 */ /* 0x000fca0001000000 */
[----:B------:R-:W-:-:S04]  /*04b0*/  @!P0 FMUL R27, R27, 16777216 ;  /* 0x4b8000001b1b8820 */ /* 0x000fc80000400000 */
[----:B-1----:R-:W-:Y:S02]  /*04c0*/  FMUL R4, R4, R27 ;  /* 0x0000001b04047220 */ /* 0x002fe40000400000 */
[----:B------:R-:W2:Y:S01]  /*04d0*/  LDG.E.EL.128 R24, desc[UR4][R24.64] ;  /* 0x0000000418187981 */ /* 0x000ea2000c2e1d00 */
[--C-:B------:R-:W-:Y:S01]  /*04e0*/  FADD R20, R5, -R13.reuse ;  /* 0x8000000d05147221 */ /* 0x100fe20000000000 */
[----:B------:R-:W-:Y:S01]  /*04f0*/  FADD R9, R9, -R13 ;  /* 0x8000000d09097221 */ /* 0x000fe20000000000 */
[----:B------:R-:W-:Y:S01]  /*0500*/  FADD R10, R10, -R14 ;  /* 0x8000000e0a0a7221 */ /* 0x000fe20000000000 */
[--C-:B------:R-:W-:Y:S01]  /*0510*/  FADD R11, R11, -R15.reuse ;  /* 0x8000000f0b0b7221 */ /* 0x100fe20000000000 */
[----:B------:R-:W-:Y:S01]  /*0520*/  FADD R7, R7, -R15 ;  /* 0x8000000f07077221 */ /* 0x000fe20000000000 */
[----:B--2---:R-:W-:Y:S01]  /*0530*/  FADD R5, R24, 9.9999997473787516356e-06 ;  /* 0x3727c5ac18057421 */ /* 0x004fe20000000000 */
[----:B------:R-:W-:-:S05]  /*0540*/  FADD R13, R25, 9.9999997473787516356e-06 ;  /* 0x3727c5ac190d7421 */ /* 0x000fca0000000000 */
[----:B------:R-:W0:Y:S08]  /*0550*/  MUFU.SQRT R5, R5 ;  /* 0x0000000500057308 */ /* 0x000e300000002000 */
[----:B------:R-:W1:Y:S01]  /*0560*/  MUFU.SQRT R13, R13 ;  /* 0x0000000d000d7308 */ /* 0x000e620000002000 */
[----:B------:R-:W-:Y:S01]  /*0570*/  FADD R27, R27, 9.9999997473787516356e-06 ;  /* 0x3727c5ac1b1b7421 */ /* 0x000fe20000000000 */
[----:B------:R-:W-:Y:S01]  /*0580*/  FADD R26, R26, 9.9999997473787516356e-06 ;  /* 0x3727c5ac1a1a7421 */ /* 0x000fe20000000000 */
[----:B------:R-:W-:Y:S01]  /*0590*/  FADD R24, R6, -R14 ;  /* 0x8000000e06187221 */ /* 0x000fe20000000000 */
[----:B0-----:R-:W-:-:S04]  /*05a0*/  FSETP.GT.AND P6, PT, R5, 8.50705917302346158658e+37, PT ;  /* 0x7e8000000500780b */ /* 0x001fc80003fc4000 */
[----:B------:R-:W0:Y:S01]  /*05b0*/  MUFU.SQRT R6, R27 ;  /* 0x0000001b00067308 */ /* 0x000e220000002000 */
[----:B------:R-:W-:Y:S02]  /*05c0*/  FSETP.GEU.AND P5, PT, R5, 1.175494350822287508e-38, PT ;  /* 0x008000000500780b */ /* 0x000fe40003fae000 */
[----:B-1----:R-:W-:-:S05]  /*05d0*/  FSETP.GT.AND P4, PT, R13, 8.50705917302346158658e+37, PT ;  /* 0x7e8000000d00780b */ /* 0x002fca0003f84000 */
[----:B------:R1:W2:Y:S01]  /*05e0*/  MUFU.SQRT R14, R26 ;  /* 0x0000001a000e7308 */ /* 0x0002a20000002000 */
[----:B------:R-:W-:Y:S01]  /*05f0*/  FSETP.GEU.AND P1, PT, R13, 1.175494350822287508e-38, PT ;  /* 0x008000000d00780b */ /* 0x000fe20003f2e000 */
[----:B------:R-:W-:-:S04]  /*0600*/  @P6 FMUL R5, R5, 0.25 ;  /* 0x3e80000005056820 */ /* 0x000fc80000400000 */
[----:B------:R-:W-:Y:S01]  /*0610*/  @!P5 FMUL R5, R5, 16777216 ;  /* 0x4b8000000505d820 */ /* 0x000fe20000400000 */
[----:B0-----:R-:W-:Y:S01]  /*0620*/  FSETP.GT.AND P2, PT, R6, 8.50705917302346158658e+37, PT ;  /* 0x7e8000000600780b */ /* 0x001fe20003f44000 */
[C---:B-1----:R-:W-:Y:S01]  /*0630*/  FMUL R26, R12.reuse, R9 ;  /* 0x000000090c1a7220 */ /* 0x042fe20000400000 */
[----:B------:R-:W-:Y:S01]  /*0640*/  @P4 FMUL R13, R13, 0.25 ;  /* 0x3e8000000d0d4820 */ /* 0x000fe20000400000 */
[----:B------:R0:W1:Y:S01]  /*0650*/  MUFU.RCP R9, R5 ;  /* 0x0000000500097308 */ /* 0x0000620000001000 */
[----:B------:R-:W-:Y:S01]  /*0660*/  FMUL R12, R12, R20 ;  /* 0x000000140c0c7220 */ /* 0x000fe20000400000 */
[C---:B--2---:R-:W-:Y:S02]  /*0670*/  FSETP.GT.AND P3, PT, R14.reuse, 8.50705917302346158658e+37, PT ;  /* 0x7e8000000e00780b */ /* 0x044fe40003f64000 */
[----:B------:R-:W-:Y:S01]  /*0680*/  @!P1 FMUL R13, R13, 16777216 ;  /* 0x4b8000000d0d9820 */ /* 0x000fe20000400000 */
[----:B------:R-:W-:Y:S01]  /*0690*/  FSETP.GEU.AND P0, PT, R14, 1.175494350822287508e-38, PT ;  /* 0x008000000e00780b */ /* 0x000fe20003f0e000 */
[----:B------:R-:W-:Y:S01]  /*06a0*/  FFMA R20, R21, R26, R17 ;  /* 0x0000001a15147223 */ /* 0x000fe20000000011 */
[----:B0-----:R-:W-:-:S02]  /*06b0*/  FSEL R5, R28, 1, P6 ;  /* 0x3f8000001c057808 */ /* 0x001fc40003000000 */
[----:B------:R-:W-:Y:S01]  /*06c0*/  FSETP.GEU.AND P6, PT, R6, 1.175494350822287508e-38, PT ;  /* 0x008000000600780b */ /* 0x000fe20003fce000 */
[----:B------:R-:W-:Y:S01]  /*06d0*/  FFMA R21, R21, R12, R17 ;  /* 0x0000000c15157223 */ /* 0x000fe20000000011 */
[----:B------:R0:W2:Y:S01]  /*06e0*/  MUFU.RCP R27, R13 ;  /* 0x0000000d001b7308 */ /* 0x0000a20000001000 */
[C---:B------:R-:W-:Y:S01]  /*06f0*/  FMUL R15, R8.reuse, R24 ;  /* 0x00000018080f7220 */ /* 0x040fe20000400000 */
[----:B------:R-:W-:Y:S01]  /*0700*/  FMUL R25, R8, R10 ;  /* 0x0000000a08197220 */ /* 0x000fe20000400000 */
[----:B------:R-:W-:Y:S02]  /*0710*/  FMUL R24, R4, R11 ;  /* 0x0000000b04187220 */ /* 0x000fe40000400000 */
[----:B------:R-:W3:Y:S01]  /*0720*/  LDC.64 R10, c[0x0][0x240] ;  /* 0x00009000ff0a7b82 */ /* 0x000ee20000000a00 */
[----:B------:R-:W-:Y:S01]  /*0730*/  @P2 FMUL R6, R6, 0.25 ;  /* 0x3e80000006062820 */ /* 0x000fe20000400000 */
[----:B------:R-:W-:-:S06]  /*0740*/  @P3 FMUL R14, R14, 0.25 ;  /* 0x3e8000000e0e3820 */ /* 0x000fcc0000400000 */
[----:B0-----:R-:W0:Y:S01]  /*0750*/  LDC.64 R12, c[0x0][0x248] ;  /* 0x00009200ff0c7b82 */ /* 0x001e220000000a00 */
[----:B------:R-:W-:Y:S01]  /*0760*/  @!P6 FMUL R6, R6, 16777216 ;  /* 0x4b8000000606e820 */ /* 0x000fe20000400000 */
[----:B------:R-:W-:-:S04]  /*0770*/  @!P0 FMUL R14, R14, 16777216 ;  /* 0x4b8000000e0e8820 */ /* 0x000fc80000400000 */
[----:B------:R3:W4:Y:S01]  /*0780*/  MUFU.RCP R26, R14 ;  /* 0x0000000e001a7308 */ /* 0x0007220000001000 */
[----:B------:R-:W-:Y:S01]  /*0790*/  FMUL R17, R4, R7 ;  /* 0x0000000704117220 */ /* 0x000fe20000400000 */
[C-C-:B------:R-:W-:Y:S01]  /*07a0*/  FFMA R25, R22.reuse, R25, R18.reuse ;  /* 0x0000001916197223 */ /* 0x140fe20000000012 */
[----:B------:R-:W-:-:S05]  /*07b0*/  FFMA R18, R22, R15, R18 ;  /* 0x0000000f16127223 */ /* 0x000fca0000000012 */
[----:B------:R-:W5:Y:S01]  /*07c0*/  MUFU.RCP R6, R6 ;  /* 0x0000000600067308 */ /* 0x000f620000001000 */
[----:B------:R-:W-:Y:S01]  /*07d0*/  @!P5 FMUL R5, R5, 16777216 ;  /* 0x4b8000000505d820 */ /* 0x000fe20000400000 */
[C---:B------:R-:W-:Y:S02]  /*07e0*/  FSEL R7, R28.reuse, 1, P4 ;  /* 0x3f8000001c077808 */ /* 0x040fe40002000000 */
[C---:B------:R-:W-:Y:S02]  /*07f0*/  FSEL R4, R28.reuse, 1, P3 ;  /* 0x3f8000001c047808 */ /* 0x040fe40001800000 */
[----:B------:R-:W-:Y:S01]  /*0800*/  FSEL R22, R28, 1, P2 ;  /* 0x3f8000001c167808 */ /* 0x000fe20001000000 */
[----:B-1----:R-:W-:Y:S01]  /*0810*/  FMUL R28, R9, R5 ;  /* 0x00000005091c7220 */ /* 0x002fe20000400000 */
[----:B------:R-:W-:Y:S01]  /*0820*/  @!P1 FMUL R7, R7, 16777216 ;  /* 0x4b80000007079820 */ /* 0x000fe20000400000 */
[----:B------:R-:W-:Y:S01]  /*0830*/  @!P0 FMUL R4, R4, 16777216 ;  /* 0x4b80000004048820 */ /* 0x000fe20000400000 */
[----:B0-----:R-:W-:-:S04]  /*0840*/  IMAD.WIDE R8, R0, 0x4, R12 ;  /* 0x0000000400087825 */ /* 0x001fc800078e020c */
[----:B------:R-:W-:Y:S01]  /*0850*/  @!P6 FMUL R22, R22, 16777216 ;  /* 0x4b8000001616e820 */ /* 0x000fe20000400000 */
[----:B---3--:R-:W-:-:S04]  /*0860*/  IMAD.WIDE R14, R2, 0x4, R10 ;  /* 0x00000004020e7825 */ /* 0x008fc800078e020a */
[----:B--2---:R-:W-:Y:S01]  /*0870*/  FMUL R27, R27, R7 ;  /* 0x000000071b1b7220 */ /* 0x004fe20000400000 */
[----:B----4-:R-:W-:Y:S01]  /*0880*/  FMUL R26, R26, R4 ;  /* 0x000000041a1a7220 */ /* 0x010fe20000400000 */
[----:B-----5:R-:W-:Y:S01]  /*0890*/  FMUL R22, R6, R22 ;  /* 0x0000001606167220 */ /* 0x020fe20000400000 */
[----:B------:R-:W2:Y:S04]  /*08a0*/  LDG.E.EL.128 R8, desc[UR4][R8.64] ;  /* 0x0000000408087981 */ /* 0x000ea8000c2e1d00 */
[----:B------:R-:W2:Y:S04]  /*08b0*/  LDG.E.128 R4, desc[UR4][R14.64] ;  /* 0x000000040e047981 */ /* 0x000ea8000c1e1d00 */
[----:B------:R-:W3:Y:S01]  /*08c0*/  LDG.E.128 R12, desc[UR4][R14.64+0x800] ;  /* 0x000800040e0c7981 */ /* 0x000ee2000c1e1d00 */
[----:B--2---:R-:W-:Y:S01]  /*08d0*/  FADD R4, R4, -R8 ;  /* 0x8000000804047221 */ /* 0x004fe20000000000 */
[--C-:B------:R-:W-:Y:S01]  /*08e0*/  FADD R5, R5, -R9.reuse ;  /* 0x8000000905057221 */ /* 0x100fe20000000000 */
[----:B------:R-:W-:Y:S01]  /*08f0*/  FADD R6, R6, -R10 ;  /* 0x8000000a06067221 */ /* 0x000fe20000000000 */
[----:B---3--:R-:W-:Y:S01]  /*0900*/  FADD R8, R12, -R8 ;  /* 0x800000080c087221 */ /* 0x008fe20000000000 */
[----:B------:R-:W-:Y:S01]  /*0910*/  FADD R9, R13, -R9 ;  /* 0x800000090d097221 */ /* 0x000fe20000000000 */
[----:B------:R-:W-:Y:S01]  /*0920*/  FADD R10, R14, -R10 ;  /* 0x8000000a0e0a7221 */ /* 0x000fe20000000000 */
[C---:B------:R-:W-:Y:S01]  /*0930*/  FMUL R13, R28.reuse, R4 ;  /* 0x000000041c0d7220 */ /* 0x040fe20000400000 */
[C---:B------:R-:W-:Y:S01]  /*0940*/  FMUL R14, R27.reuse, R5 ;  /* 0x000000051b0e7220 */ /* 0x040fe20000400000 */
[----:B------:R-:W-:Y:S01]  /*0950*/  FMUL R28, R28, R8 ;  /* 0x000000081c1c7220 */ /* 0x000fe20000400000 */
[----:B------:R-:W-:Y:S01]  /*0960*/  FMUL R27, R27, R9 ;  /* 0x000000091b1b7220 */ /* 0x000fe20000400000 */
[----:B------:R-:W0:Y:S08]  /*0970*/  LDC.64 R4, c[0x0][0x258] ;  /* 0x00009600ff047b82 */ /* 0x000e300000000a00 */
[----:B------:R-:W1:Y:S01]  /*0980*/  LDC.64 R8, c[0x0][0x260] ;  /* 0x00009800ff087b82 */ /* 0x000e620000000a00 */
[--C-:B------:R-:W-:Y:S01]  /*0990*/  FADD R12, R7, -R11.reuse ;  /* 0x8000000b070c7221 */ /* 0x100fe20000000000 */
[----:B------:R-:W-:Y:S01]  /*09a0*/  FADD R15, R15, -R11 ;  /* 0x8000000b0f0f7221 */ /* 0x000fe20000000000 */
[----:B0-----:R-:W-:-:S04]  /*09b0*/  IMAD.WIDE R4, R0, 0x4, R4 ;  /* 0x0000000400047825 */ /* 0x001fc800078e0204 */
[----:B-1----:R-:W-:-:S04]  /*09c0*/  IMAD.WIDE R8, R0, 0x4, R8 ;  /* 0x0000000400087825 */ /* 0x002fc800078e0208 */
[C---:B------:R-:W-:Y:S01]  /*09d0*/  FMUL R0, R26.reuse, R6 ;  /* 0x000000061a007220 */ /* 0x040fe20000400000 */
[----:B------:R-:W-:Y:S01]  /*09e0*/  FMUL R26, R26, R10 ;  /* 0x0000000a1a1a7220 */ /* 0x000fe20000400000 */
[----:B------:R-:W2:Y:S04]  /*09f0*/  LDG.E.EL.128 R4, desc[UR4][R4.64] ;  /* 0x0000000404047981 */ /* 0x000ea8000c2e1d00 */
[----:B------:R-:W2:Y:S01]  /*0a00*/  LDG.E.EL.128 R8, desc[UR4][R8.64] ;  /* 0x0000000408087981 */ /* 0x000ea2000c2e1d00 */
[C-C-:B------:R-:W-:Y:S01]  /*0a10*/  FFMA R24, R23.reuse, R24, R19.reuse ;  /* 0x0000001817187223 */ /* 0x140fe20000000013 */
[----:B------:R-:W-:Y:S01]  /*0a20*/  FFMA R17, R23, R17, R19 ;  /* 0x0000001117117223 */ /* 0x000fe20000000013 */
[C---:B------:R-:W-:Y:S01]  /*0a30*/  FMUL R12, R22.reuse, R12 ;  /* 0x0000000c160c7220 */ /* 0x040fe20000400000 */
[----:B------:R-:W-:Y:S01]  /*0a40*/  FMUL R22, R22, R15 ;  /* 0x0000000f16167220 */ /* 0x000fe20000400000 */
[C-C-:B--2---:R-:W-:Y:S01]  /*0a50*/  FFMA R23, R5.reuse, R14, R9.reuse ;  /* 0x0000000e05177223 */ /* 0x144fe20000000009 */
[C-C-:B------:R-:W-:Y:S01]  /*0a60*/  FFMA R13, R4.reuse, R13, R8.reuse ;  /* 0x0000000d040d7223 */ /* 0x140fe20000000008 */
[----:B------:R-:W-:Y:S01]  /*0a70*/  FFMA R19, R4, R28, R8 ;  /* 0x0000001c04137223 */ /* 0x000fe20000000008 */
[----:B------:R-:W-:-:S02]  /*0a80*/  FFMA R14, R5, R27, R9 ;  /* 0x0000001b050e7223 */ /* 0x000fc40000000009 */
[----:B------:R-:W0:Y:S01]  /*0a90*/  LDC.64 R4, c[0x0][0x210] ;  /* 0x00008400ff047b82 */ /* 0x000e220000000a00 */
[----:B------:R-:W-:Y:S01]  /*0aa0*/  FADD R8, R13, R3 ;  /* 0x000000030d087221 */ /* 0x000fe20000000000 */
[C-C-:B------:R-:W-:Y:S01]  /*0ab0*/  FFMA R0, R6.reuse, R0, R10.reuse ;  /* 0x0000000006007223 */ /* 0x140fe2000000000a */
[----:B------:R-:W-:Y:S01]  /*0ac0*/  FFMA R15, R6, R26, R10 ;  /* 0x0000001a060f7223 */ /* 0x000fe2000000000a */
[C-C-:B------:R-:W-:Y:S01]  /*0ad0*/  FFMA R9, R7.reuse, R12, R11.reuse ;  /* 0x0000000c07097223 */ /* 0x140fe2000000000b */
[----:B------:R-:W-:Y:S01]  /*0ae0*/  FFMA R22, R7, R22, R11 ;  /* 0x0000001607167223 */ /* 0x000fe2000000000b */
[----:B------:R-:W-:Y:S01]  /*0af0*/  FSETP.GEU.AND P6, PT, R3, -R13, PT ;  /* 0x8000000d0300720b */ /* 0x000fe20003fce000 */
[----:B------:R-:W-:Y:S01]  /*0b00*/  FADD R10, R0, R25 ;  /* 0x00000019000a7221 */ /* 0x000fe20000000000 */
[----:B------:R-:W-:Y:S01]  /*0b10*/  FSETP.GEU.AND P5, PT, R20, -R23, PT ;  /* 0x800000171400720b */ /* 0x000fe20003fae000 */
[----:B------:R-:W-:Y:S01]  /*0b20*/  FADD R20, R23, R20 ;  /* 0x0000001417147221 */ /* 0x000fe20000000000 */
[----:B------:R-:W-:Y:S01]  /*0b30*/  FSETP.GEU.AND P3, PT, R16, -R19, PT ;  /* 0x800000131000720b */ /* 0x000fe20003f6e000 */
[----:B------:R-:W-:Y:S01]  /*0b40*/  FADD R16, R19, R16 ;  /* 0x0000001013107221 */ /* 0x000fe20000000000 */
[----:B------:R-:W-:Y:S01]  /*0b50*/  FSETP.GEU.AND P2, PT, R21, -R14, PT ;  /* 0x8000000e1500720b */ /* 0x000fe20003f4e000 */
[----:B------:R-:W-:Y:S01]  /*0b60*/  FADD R14, R14, R21 ;  /* 0x000000150e0e7221 */ /* 0x000fe20000000000 */
[----:B------:R-:W-:Y:S01]  /*0b70*/  FADD R6, R15, R18 ;  /* 0x000000120f067221 */ /* 0x000fe20000000000 */
[----:B------:R-:W-:Y:S01]  /*0b80*/  FADD R7, R22, R17 ;  /* 0x0000001116077221 */ /* 0x000fe20000000000 */
[----:B------:R-:W-:Y:S01]  /*0b90*/  FSEL R8, R8, RZ, P6 ;  /* 0x000000ff08087208 */ /* 0x000fe20003000000 */
[----:B------:R-:W-:Y:S01]  /*0ba0*/  FADD R11, R9, R24 ;  /* 0x00000018090b7221 */ /* 0x000fe20000000000 */
[----:B------:R-:W-:-:S02]  /*0bb0*/  FSETP.GEU.AND P4, PT, R25, -R0, PT ;  /* 0x800000001900720b */ /* 0x000fc40003f8e000 */
[----:B------:R-:W-:Y:S02]  /*0bc0*/  FSETP.GEU.AND P1, PT, R18, -R15, PT ;  /* 0x8000000f1200720b */ /* 0x000fe40003f2e000 */
[----:B------:R-:W-:Y:S02]  /*0bd0*/  FSETP.GEU.AND P0, PT, R17, -R22, PT ;  /* 0x800000161100720b */ /* 0x000fe40003f0e000 */
[----:B------:R-:W-:Y:S01]  /*0be0*/  FSETP.GEU.AND P6, PT, R24, -R9, PT ;  /* 0x800000091800720b */ /* 0x000fe20003fce000 */
[----:B0-----:R-:W-:Y:S01]  /*0bf0*/  IMAD.WIDE R2, R2, 0x4, R4 ;  /* 0x0000000402027825 */ /* 0x001fe200078e0204 */
[----:B------:R-:W-:Y:S02]  /*0c00*/  FSEL R9, R20, RZ, P5 ;  /* 0x000000ff14097208 */ /* 0x000fe40002800000 */
[----:B------:R-:W-:Y:S02]  /*0c10*/  FSEL R10, R10, RZ, P4 ;  /* 0x000000ff0a0a7208 */ /* 0x000fe40002000000 */
[----:B------:R-:W-:-:S02]  /*0c20*/  FSEL R4, R16, RZ, P3 ;  /* 0x000000ff10047208 */ /* 0x000fc40001800000 */
[----:B------:R-:W-:Y:S02]  /*0c30*/  FSEL R5, R14, RZ, P2 ;  /* 0x000000ff0e057208 */ /* 0x000fe40001000000 */
[----:B------:R-:W-:Y:S02]  /*0c40*/  FSEL R6, R6, RZ, P1 ;  /* 0x000000ff06067208 */ /* 0x000fe40000800000 */
[----:B------:R-:W-:Y:S02]  /*0c50*/  FSEL R11, R11, RZ, P6 ;  /* 0x000000ff0b0b7208 */ /* 0x000fe40003000000 */
[----:B------:R-:W-:-:S03]  /*0c60*/  FSEL R7, R7, RZ, P0 ;  /* 0x000000ff07077208 */ /* 0x000fc60000000000 */
[----:B------:R-:W-:Y:S04]  /*0c70*/  STG.E.128 desc[UR4][R2.64], R8 ;  /* 0x0000000802007986 */ /* 0x000fe8000c101d04 */
[----:B------:R-:W-:Y:S01]  /*0c80*/  STG.E.128 desc[UR4][R2.64+0x800], R4 ;  /* 0x0008000402007986 */ /* 0x000fe2000c101d04 */
[----:B------:R-:W-:Y:S05]  /*0c90*/  EXIT ;  /* 0x000000000000794d */ /* 0x000fea0003800000 */
.L_x_0:
[----:B------:R-:W-:-:S00]  /*0ca0*/  BRA `(.L_x_0) ;  /* 0xfffffffc00fc7947 */ /* 0x000fc0000383ffff */
[----:B------:R-:W-:-:S00]  /*0cb0*/  NOP ;  /* 0x0000000000007918 */ /* 0x000fc00000000000 */
        /* <DEDUP_REMOVED lines=12> */
.L_x_1:


//--------------------- .nv.global.init           --------------------------
	.section	.nv.global.init,"aw",@progbits
.nv.global.init:
	.type		_$_str,@object
	.size		_$_str,(_$_str_$_2 - _$_str)
_$_str:
        /*0000*/ 	.byte	0x5f, 0x5f, 0x43, 0x55, 0x44, 0x41, 0x5f, 0x46, 0x54, 0x5a, 0x00
	.type		_$_str_$_2,@object
	.size		_$_str_$_2,(.L_1 - _$_str_$_2)
_$_str_$_2:
        /*000b*/ 	.byte	0x5f, 0x5f, 0x43, 0x55, 0x44, 0x41, 0x5f, 0x50, 0x52, 0x45, 0x43, 0x5f, 0x53, 0x51, 0x52, 0x54
        /*001b*/ 	.byte	0x00
.L_1:


//--------------------- .nv.constant0.triton_poi_fused__native_batch_norm_legit_no_training_add_relu_9 --------------------------
	.section	.nv.constant0.triton_poi_fused__native_batch_norm_legit_no_training_add_relu_9,"a",@progbits
	.sectionflags	@""
	.align	4
.nv.constant0.triton_poi_fused__native_batch_norm_legit_no_training_add_relu_9:
	.zero		620
